	.headerflags	@"EF_CUDA_TEXMODE_UNIFIED EF_CUDA_64BIT_ADDRESS EF_CUDA_ACCELERATORS EF_CUDA_SM90 EF_CUDA_VIRTUAL_SM(EF_CUDA_SM90)"
	.elftype	@"ET_EXEC"


//--------------------- .nv.info                  --------------------------
	.section	.nv.info,"",@"SHT_CUDA_INFO"
	.align	4


	//----- nvinfo : EIATTR_REGCOUNT
	.align		4
        /*0000*/ 	.byte	0x04, 0x2f
        /*0002*/ 	.short	(.L_3 - .L_2)
	.align		4
.L_2:
        /*0004*/ 	.word	index@(triton_poi_fused__native_batch_norm_legit_no_training_add_relu_26)
        /*0008*/ 	.word	0x00000036


	//----- nvinfo : EIATTR_MIN_STACK_SIZE
	.align		4
.L_3:
        /*000c*/ 	.byte	0x04, 0x12
        /*000e*/ 	.short	(.L_5 - .L_4)
	.align		4
.L_4:
        /*0010*/ 	.word	index@(triton_poi_fused__native_batch_norm_legit_no_training_add_relu_26)
        /*0014*/ 	.word	0x00000000


	//----- nvinfo : EIATTR_FRAME_SIZE
	.align		4
.L_5:
        /*0018*/ 	.byte	0x04, 0x11
        /*001a*/ 	.short	(.L_7 - .L_6)
	.align		4
.L_6:
        /*001c*/ 	.word	index@(triton_poi_fused__native_batch_norm_legit_no_training_add_relu_26)
        /*0020*/ 	.word	0x00000000


	//----- nvinfo : EIATTR_MIN_STACK_SIZE
	.align		4
.L_7:
        /*0024*/ 	.byte	0x04, 0x12
        /*0026*/ 	.short	(.L_9 - .L_8)
	.align		4
.L_8:
        /*0028*/ 	.word	index@(triton_poi_fused__native_batch_norm_legit_no_training_add_relu_26)
        /*002c*/ 	.word	0x00000000
.L_9:


//--------------------- .nv.info.triton_poi_fused__native_batch_norm_legit_no_training_add_relu_26 --------------------------
	.section	.nv.info.triton_poi_fused__native_batch_norm_legit_no_training_add_relu_26,"",@"SHT_CUDA_INFO"
	.sectionflags	@""
	.align	4


	//----- nvinfo : EIATTR_CUDA_API_VERSION
	.align		4
        /*0000*/ 	.byte	0x04, 0x37
        /*0002*/ 	.short	(.L_11 - .L_10)
.L_10:
        /*0004*/ 	.word	0x0000007c


	//----- nvinfo : EIATTR_KPARAM_INFO
	.align		4
.L_11:
        /*0008*/ 	.byte	0x04, 0x17
        /*000a*/ 	.short	(.L_13 - .L_12)
.L_12:
        /*000c*/ 	.word	0x00000000
        /*0010*/ 	.short	0x0009
        /*0012*/ 	.short	0x0044
        /*0014*/ 	.byte	0x00, 0xf0, 0x11, 0x00


	//----- nvinfo : EIATTR_KPARAM_INFO
	.align		4
.L_13:
        /*0018*/ 	.byte	0x04, 0x17
        /*001a*/ 	.short	(.L_15 - .L_14)
.L_14:
        /*001c*/ 	.word	0x00000000
        /*0020*/ 	.short	0x0008
        /*0022*/ 	.short	0x0040
        /*0024*/ 	.byte	0x00, 0xf0, 0x11, 0x00


	//----- nvinfo : EIATTR_KPARAM_INFO
	.align		4
.L_15:
        /*0028*/ 	.byte	0x04, 0x17
        /*002a*/ 	.short	(.L_17 - .L_16)
.L_16:
        /*002c*/ 	.word	0x00000000
        /*0030*/ 	.short	0x0007
        /*0032*/ 	.short	0x0038
        /*0034*/ 	.byte	0x00, 0xf4, 0x21, 0x00


	//----- nvinfo : EIATTR_KPARAM_INFO
	.align		4
.L_17:
        /*0038*/ 	.byte	0x04, 0x17
        /*003a*/ 	.short	(.L_19 - .L_18)
.L_18:
        /*003c*/ 	.word	0x00000000
        /*0040*/ 	.short	0x0006
        /*0042*/ 	.short	0x0030
        /*0044*/ 	.byte	0x00, 0xf4, 0x21, 0x00


	//----- nvinfo : EIATTR_KPARAM_INFO
	.align		4
.L_19:
        /*0048*/ 	.byte	0x04, 0x17
        /*004a*/ 	.short	(.L_21 - .L_20)
.L_20:
        /*004c*/ 	.word	0x00000000
        /*0050*/ 	.short	0x0005
        /*0052*/ 	.short	0x0028
        /*0054*/ 	.byte	0x00, 0xf4, 0x21, 0x00


	//----- nvinfo : EIATTR_KPARAM_INFO
	.align		4
.L_21:
        /*0058*/ 	.byte	0x04, 0x17
        /*005a*/ 	.short	(.L_23 - .L_22)
.L_22:
        /*005c*/ 	.word	0x00000000
        /*0060*/ 	.short	0x0004
        /*0062*/ 	.short	0x0020
        /*0064*/ 	.byte	0x00, 0xf4, 0x21, 0x00


	//----- nvinfo : EIATTR_KPARAM_INFO
	.align		4
.L_23:
        /*0068*/ 	.byte	0x04, 0x17
        /*006a*/ 	.short	(.L_25 - .L_24)
.L_24:
        /*006c*/ 	.word	0x00000000
        /*0070*/ 	.short	0x0003
        /*0072*/ 	.short	0x0018
        /*0074*/ 	.byte	0x00, 0xf4, 0x21, 0x00


	//----- nvinfo : EIATTR_KPARAM_INFO
	.align		4
.L_25:
        /*0078*/ 	.byte	0x04, 0x17
        /*007a*/ 	.short	(.L_27 - .L_26)
.L_26:
        /*007c*/ 	.word	0x00000000
        /*0080*/ 	.short	0x0002
        /*0082*/ 	.short	0x0010
        /*0084*/ 	.byte	0x00, 0xf4, 0x21, 0x00


	//----- nvinfo : EIATTR_KPARAM_INFO
	.align		4
.L_27:
        /*0088*/ 	.byte	0x04, 0x17
        /*008a*/ 	.short	(.L_29 - .L_28)
.L_28:
        /*008c*/ 	.word	0x00000000
        /*0090*/ 	.short	0x0001
        /*0092*/ 	.short	0x0008
        /*0094*/ 	.byte	0x00, 0xf4, 0x21, 0x00


	//----- nvinfo : EIATTR_KPARAM_INFO
	.align		4
.L_29:
        /*0098*/ 	.byte	0x04, 0x17
        /*009a*/ 	.short	(.L_31 - .L_30)
.L_30:
        /*009c*/ 	.word	0x00000000
        /*00a0*/ 	.short	0x0000
        /*00a2*/ 	.short	0x0000
        /*00a4*/ 	.byte	0x00, 0xf4, 0x21, 0x00


	//----- nvinfo : EIATTR_SPARSE_MMA_MASK
	.align		4
.L_31:
        /*00a8*/ 	.byte	0x03, 0x50
        /*00aa*/ 	.short	0x0000


	//----- nvinfo : EIATTR_MAXREG_COUNT
	.align		4
        /*00ac*/ 	.byte	0x03, 0x1b
        /*00ae*/ 	.short	0x00ff


	//----- nvinfo : EIATTR_EXIT_INSTR_OFFSETS
	.align		4
        /*00b0*/ 	.byte	0x04, 0x1c
        /*00b2*/ 	.short	(.L_33 - .L_32)


	//   ....[0]....
.L_32:
        /*00b4*/ 	.word	0x000017d0


	//   ....[1]....
        /*00b8*/ 	.word	0x00001810


	//----- nvinfo : EIATTR_REQNTID
	.align		4
.L_33:
        /*00bc*/ 	.byte	0x04, 0x10
        /*00be*/ 	.short	(.L_35 - .L_34)
.L_34:
        /*00c0*/ 	.word	0x00000100
        /*00c4*/ 	.word	0x00000001
        /*00c8*/ 	.word	0x00000001


	//----- nvinfo : EIATTR_CBANK_PARAM_SIZE
	.align		4
.L_35:
        /*00cc*/ 	.byte	0x03, 0x19
        /*00ce*/ 	.short	0x0048


	//----- nvinfo : EIATTR_PARAM_CBANK
	.align		4
        /*00d0*/ 	.byte	0x04, 0x0a
        /*00d2*/ 	.short	(.L_37 - .L_36)
	.align		4
.L_36:
        /*00d4*/ 	.word	index@(.nv.constant0.triton_poi_fused__native_batch_norm_legit_no_training_add_relu_26)
        /*00d8*/ 	.short	0x0210
        /*00da*/ 	.short	0x0048


	//----- nvinfo : EIATTR_SW_WAR
	.align		4
.L_37:
        /*00dc*/ 	.byte	0x04, 0x36
        /*00de*/ 	.short	(.L_39 - .L_38)
.L_38:
        /*00e0*/ 	.word	0x00000008
.L_39:


//--------------------- .nv.callgraph             --------------------------
	.section	.nv.callgraph,"",@"SHT_CUDA_CALLGRAPH"
	.align	4
	.sectionentsize	8
	.align		4
        /*0000*/ 	.word	0x00000000
	.align		4
        /*0004*/ 	.word	0xffffffff
	.align		4
        /*0008*/ 	.word	0x00000000
	.align		4
        /*000c*/ 	.word	0xfffffffe
	.align		4
        /*0010*/ 	.word	0x00000000
	.align		4
        /*0014*/ 	.word	0xfffffffd
	.align		4
        /*0018*/ 	.word	0x00000000
	.align		4
        /*001c*/ 	.word	0xfffffffc


//--------------------- .nv.constant4             --------------------------
	.section	.nv.constant4,"a",@progbits
	.align	8
	.align		8
.nv.constant4:
        /*0000*/ 	.dword	_$_str
	.align		8
        /*0008*/ 	.dword	_$_str_$_2


//--------------------- .text.triton_poi_fused__native_batch_norm_legit_no_training_add_relu_26 --------------------------
	.section	.text.triton_poi_fused__native_batch_norm_legit_no_training_add_relu_26,"ax",@progbits
	.sectionflags	@"SHF_BARRIERS=1"
	.align	128
        .global         triton_poi_fused__native_batch_norm_legit_no_training_add_relu_26
        .type           triton_poi_fused__native_batch_norm_legit_no_training_add_relu_26,@function
        .size           triton_poi_fused__native_batch_norm_legit_no_training_add_relu_26,(.L_x_1 - triton_poi_fused__native_batch_norm_legit_no_training_add_relu_26)
        .other          triton_poi_fused__native_batch_norm_legit_no_training_add_relu_26,@"STO_CUDA_ENTRY STV_DEFAULT"
triton_poi_fused__native_batch_norm_legit_no_training_add_relu_26:
.text.triton_poi_fused__native_batch_norm_legit_no_training_add_relu_26:
[----:B------:R-:W0:Y:S01]  /*0000*/  LDC R1, c[0x0][0x28] ;  /* 0x00000a00ff017b82 */ /* 0x000e220000000800 */
[----:B------:R-:W1:Y:S07]  /*0010*/  S2R R0, SR_CTAID.Y ;  /* 0x0000000000007919 */ /* 0x000e6e0000002600 */
[----:B------:R-:W2:Y:S01]  /*0020*/  LDC.64 R10, c[0x0][0x220] ;  /* 0x00008800ff0a7b82 */ /* 0x000ea20000000a00 */
[----:B------:R-:W-:Y:S01]  /*0030*/  ULDC.64 UR6, c[0x0][0x208] ;  /* 0x0000820000067ab9 */ /* 0x000fe20000000a00 */
[----:B------:R-:W-:Y:S01]  /*0040*/  CS2R R4, SRZ ;  /* 0x0000000000047805 */ /* 0x000fe2000001ff00 */
[----:B------:R-:W3:Y:S01]  /*0050*/  S2R R3, SR_TID.X ;  /* 0x0000000000037919 */ /* 0x000ee20000002100 */
[----:B------:R-:W-:Y:S01]  /*0060*/  CS2R R6, SRZ ;  /* 0x0000000000067805 */ /* 0x000fe2000001ff00 */
[----:B------:R-:W4:Y:S03]  /*0070*/  S2R R39, SR_CTAID.X ;  /* 0x0000000000277919 */ /* 0x000f260000002500 */
[----:B------:R-:W5:Y:S08]  /*0080*/  LDC.64 R36, c[0x0][0x210] ;  /* 0x00008400ff247b82 */ /* 0x000f700000000a00 */
[----:B------:R-:W5:Y:S01]  /*0090*/  LDC.64 R24, c[0x0][0x218] ;  /* 0x00008600ff187b82 */ /* 0x000f620000000a00 */
[----:B------:R-:W-:-:S02]  /*00a0*/  CS2R R16, SRZ ;  /* 0x0000000000107805 */ /* 0x000fc4000001ff00 */
[----:B------:R-:W-:Y:S02]  /*00b0*/  CS2R R18, SRZ ;  /* 0x0000000000127805 */ /* 0x000fe4000001ff00 */
[----:B------:R-:W-:-:S03]  /*00c0*/  CS2R R22, SRZ ;  /* 0x0000000000167805 */ /* 0x000fc6000001ff00 */
[----:B------:R-:W5:Y:S01]  /*00d0*/  LDC.64 R32, c[0x0][0x230] ;  /* 0x00008c00ff207b82 */ /* 0x000f620000000a00 */
[----:B-1----:R-:W-:Y:S01]  /*00e0*/  IMAD.SHL.U32 R41, R0, 0x40, RZ ;  /* 0x0000004000297824 */ /* 0x002fe200078e00ff */
[----:B------:R-:W-:Y:S01]  /*00f0*/  SHF.R.S32.HI R40, RZ, 0x19, R0 ;  /* 0x00000019ff287819 */ /* 0x000fe20000011400 */
[----:B---3--:R-:W-:-:S03]  /*0100*/  IMAD.SHL.U32 R28, R3, 0x4, RZ ;  /* 0x00000004031c7824 */ /* 0x008fc600078e00ff */
[----:B------:R-:W-:Y:S02]  /*0110*/  SGXT R40, R40, 0x1 ;  /* 0x000000012828781a */ /* 0x000fe40000000200 */
[----:B------:R-:W-:Y:S02]  /*0120*/  SHF.R.U32.HI R30, RZ, 0x4, R3 ;  /* 0x00000004ff1e7819 */ /* 0x000fe40000011603 */
[----:B------:R-:W-:Y:S02]  /*0130*/  LOP3.LUT R31, R41, 0x3c, R28, 0xf8, !PT ;  /* 0x0000003c291f7812 */ /* 0x000fe400078ef81c */
[----:B----4-:R-:W-:Y:S02]  /*0140*/  SHF.L.U32 R39, R39, 0x6, RZ ;  /* 0x0000000627277819 */ /* 0x010fe400000006ff */
[----:B------:R-:W-:Y:S02]  /*0150*/  LEA.HI R0, R40, R31, RZ, 0x8 ;  /* 0x0000001f28007211 */ /* 0x000fe400078f40ff */
[----:B------:R-:W-:-:S02]  /*0160*/  SGXT.U32 R30, R30, 0x4 ;  /* 0x000000041e1e781a */ /* 0x000fc40000000000 */
[C---:B------:R-:W-:Y:S01]  /*0170*/  LOP3.LUT R2, R0.reuse, 0xffffff00, RZ, 0xc0, !PT ;  /* 0xffffff0000027812 */ /* 0x040fe200078ec0ff */
[----:B------:R-:W-:Y:S01]  /*0180*/  IMAD.SHL.U32 R0, R0, 0x100, RZ ;  /* 0x0000010000007824 */ /* 0x000fe200078e00ff */
[----:B------:R-:W-:Y:S02]  /*0190*/  LOP3.LUT R38, R39, R30, RZ, 0xfc, !PT ;  /* 0x0000001e27267212 */ /* 0x000fe400078efcff */
[----:B------:R-:W-:Y:S01]  /*01a0*/  LOP3.LUT R3, R39, 0x20, R30, 0xfe, !PT ;  /* 0x0000002027037812 */ /* 0x000fe200078efe1e */
[----:B------:R-:W-:Y:S01]  /*01b0*/  IMAD.IADD R31, R31, 0x1, -R2 ;  /* 0x000000011f1f7824 */ /* 0x000fe200078e0a02 */
[----:B------:R-:W-:Y:S02]  /*01c0*/  LOP3.LUT R0, R0, 0xffff0000, RZ, 0xc0, !PT ;  /* 0xffff000000007812 */ /* 0x000fe400078ec0ff */
[----:B------:R-:W-:Y:S01]  /*01d0*/  ISETP.GE.AND P3, PT, R38, 0x100, PT ;  /* 0x000001002600780c */ /* 0x000fe20003f66270 */
[----:B--2---:R-:W-:Y:S01]  /*01e0*/  IMAD.WIDE R12, R31, 0x4, R10 ;  /* 0x000000041f0c7825 */ /* 0x004fe200078e020a */
[----:B------:R-:W-:-:S02]  /*01f0*/  LOP3.LUT R2, R39, 0x10, R30, 0xfe, !PT ;  /* 0x0000001027027812 */ /* 0x000fc400078efe1e */
[----:B------:R-:W-:Y:S01]  /*0200*/  ISETP.GE.AND P1, PT, R3, 0x100, PT ;  /* 0x000001000300780c */ /* 0x000fe20003f26270 */
[----:B------:R-:W-:Y:S01]  /*0210*/  IMAD.IADD R9, R31, 0x1, R0 ;  /* 0x000000011f097824 */ /* 0x000fe200078e0200 */
[----:B------:R-:W-:Y:S01]  /*0220*/  LOP3.LUT R0, R39, 0x30, R30, 0xfe, !PT ;  /* 0x0000003027007812 */ /* 0x000fe200078efe1e */
[----:B------:R-:W2:Y:S01]  /*0230*/  LDG.E.EL.128 R12, desc[UR6][R12.64] ;  /* 0x000000060c0c7981 */ /* 0x000ea2000c2e1d00 */
[----:B------:R-:W-:Y:S01]  /*0240*/  ISETP.GE.AND P2, PT, R2, 0x100, PT ;  /* 0x000001000200780c */ /* 0x000fe20003f46270 */
[--C-:B------:R-:W-:Y:S01]  /*0250*/  IMAD R38, R38, 0x100, R9.reuse ;  /* 0x0000010026267824 */ /* 0x100fe200078e0209 */
[----:B------:R-:W-:Y:S01]  /*0260*/  ISETP.GE.AND P0, PT, R0, 0x100, PT ;  /* 0x000001000000780c */ /* 0x000fe20003f06270 */
[----:B------:R-:W-:Y:S01]  /*0270*/  IMAD R3, R3, 0x100, R9 ;  /* 0x0000010003037824 */ /* 0x000fe200078e0209 */
[----:B------:R-:W-:Y:S01]  /*0280*/  LEA R2, R2, R9, 0x8 ;  /* 0x0000000902027211 */ /* 0x000fe200078e40ff */
[----:B-----5:R-:W-:Y:S01]  /*0290*/  IMAD.WIDE R20, R38, 0x4, R36 ;  /* 0x0000000426147825 */ /* 0x020fe200078e0224 */
[----:B------:R-:W-:-:S03]  /*02a0*/  CS2R R10, SRZ ;  /* 0x00000000000a7805 */ /* 0x000fc6000001ff00 */
[----:B------:R-:W-:Y:S01]  /*02b0*/  IMAD R0, R0, 0x100, R9 ;  /* 0x0000010000007824 */ /* 0x000fe200078e0209 */
[----:B------:R1:W3:Y:S01]  /*02c0*/  @!P3 LDG.E.EL.128 R4, desc[UR6][R20.64] ;  /* 0x000000061404b981 */ /* 0x0002e2000c2e1d00 */
[----:B------:R-:W-:Y:S01]  /*02d0*/  CS2R R8, SRZ ;  /* 0x0000000000087805 */ /* 0x000fe2000001ff00 */
[----:B------:R-:W-:-:S04]  /*02e0*/  IMAD.WIDE R44, R2, 0x4, R36 ;  /* 0x00000004022c7825 */ /* 0x000fc800078e0224 */
[----:B0-----:R-:W-:Y:S01]  /*02f0*/  IMAD.WIDE R24, R31, 0x4, R24 ;  /* 0x000000041f187825 */ /* 0x001fe200078e0218 */
[----:B------:R-:W4:Y:S01]  /*0300*/  @!P2 LDG.E.EL.128 R8, desc[UR6][R44.64] ;  /* 0x000000062c08a981 */ /* 0x000f22000c2e1d00 */
[----:B-1----:R-:W-:Y:S02]  /*0310*/  CS2R R20, SRZ ;  /* 0x0000000000147805 */ /* 0x002fe4000001ff00 */
[--C-:B------:R-:W-:Y:S02]  /*0320*/  IMAD.WIDE R34, R3, 0x4, R36.reuse ;  /* 0x0000000403227825 */ /* 0x100fe400078e0224 */
[----:B------:R-:W3:Y:S02]  /*0330*/  LDG.E.EL.128 R24, desc[UR6][R24.64] ;  /* 0x0000000618187981 */ /* 0x000ee4000c2e1d00 */
[----:B------:R-:W-:Y:S02]  /*0340*/  IMAD.WIDE R36, R0, 0x4, R36 ;  /* 0x0000000400247825 */ /* 0x000fe400078e0224 */
[----:B------:R0:W5:Y:S04]  /*0350*/  @!P1 LDG.E.EL.128 R16, desc[UR6][R34.64] ;  /* 0x0000000622109981 */ /* 0x000168000c2e1d00 */
[----:B------:R1:W5:Y:S01]  /*0360*/  @!P0 LDG.E.EL.128 R20, desc[UR6][R36.64] ;  /* 0x0000000624148981 */ /* 0x000362000c2e1d00 */
[----:B------:R-:W-:-:S02]  /*0370*/  LOP3.LUT R39, R39, 0x3c, R28, 0xf8, !PT ;  /* 0x0000003c27277812 */ /* 0x000fc400078ef81c */
[----:B------:R-:W1:Y:S01]  /*0380*/  LDC.64 R28, c[0x0][0x228] ;  /* 0x00008a00ff1c7b82 */ /* 0x000e620000000a00 */
[----:B------:R-:W-:Y:S02]  /*0390*/  LOP3.LUT R49, R41, R30, RZ, 0xfc, !PT ;  /* 0x0000001e29317212 */ /* 0x000fe400078efcff */
[----:B------:R-:W-:Y:S02]  /*03a0*/  LOP3.LUT R47, R41, 0x10, R30, 0xfe, !PT ;  /* 0x00000010292f7812 */ /* 0x000fe400078efe1e */
[C---:B------:R-:W-:Y:S02]  /*03b0*/  LEA.HI R42, R40.reuse, R49, RZ, 0x8 ;  /* 0x00000031282a7211 */ /* 0x040fe400078f40ff */
[----:B0-----:R-:W-:Y:S02]  /*03c0*/  LEA.HI R35, R40, R47, RZ, 0x8 ;  /* 0x0000002f28237211 */ /* 0x001fe400078f40ff */
[----:B------:R-:W-:Y:S01]  /*03d0*/  LOP3.LUT R43, R41, 0x20, R30, 0xfe, !PT ;  /* 0x00000020292b7812 */ /* 0x000fe200078efe1e */
[----:B------:R-:W-:Y:S01]  /*03e0*/  IMAD.SHL.U32 R34, R42, 0x400, RZ ;  /* 0x000004002a227824 */ /* 0x000fe200078e00ff */
[----:B------:R-:W-:-:S02]  /*03f0*/  LOP3.LUT R41, R41, 0x30, R30, 0xfe, !PT ;  /* 0x0000003029297812 */ /* 0x000fc400078efe1e */
[C---:B-1----:R-:W-:Y:S01]  /*0400*/  LOP3.LUT R36, R35.reuse, 0xffff00, RZ, 0xc0, !PT ;  /* 0x00ffff0023247812 */ /* 0x042fe200078ec0ff */
[----:B------:R-:W-:Y:S01]  /*0410*/  IMAD.SHL.U32 R35, R35, 0x400, RZ ;  /* 0x0000040023237824 */ /* 0x000fe200078e00ff */
[----:B------:R-:W-:Y:S01]  /*0420*/  LOP3.LUT R30, R42, 0xffff00, RZ, 0xc0, !PT ;  /* 0x00ffff002a1e7812 */ /* 0x000fe200078ec0ff */
[----:B------:R-:W-:Y:S01]  /*0430*/  IMAD.WIDE R32, R31, 0x4, R32 ;  /* 0x000000041f207825 */ /* 0x000fe200078e0220 */
[----:B------:R-:W-:Y:S02]  /*0440*/  LOP3.LUT R37, R34, 0xfffc0000, RZ, 0xc0, !PT ;  /* 0xfffc000022257812 */ /* 0x000fe400078ec0ff */
[----:B------:R-:W-:Y:S01]  /*0450*/  LOP3.LUT R35, R35, 0xfffc0000, RZ, 0xc0, !PT ;  /* 0xfffc000023237812 */ /* 0x000fe200078ec0ff */
[----:B------:R-:W-:Y:S01]  /*0460*/  IMAD.IADD R30, R49, 0x1, -R30 ;  /* 0x00000001311e7824 */ /* 0x000fe200078e0a1e */
[----:B------:R-:W-:Y:S01]  /*0470*/  IADD3 R36, R47, -R36, RZ ;  /* 0x800000242f247210 */ /* 0x000fe20007ffe0ff */
[----:B------:R-:W-:-:S03]  /*0480*/  IMAD.WIDE R28, R31, 0x4, R28 ;  /* 0x000000041f1c7825 */ /* 0x000fc600078e021c */
[----:B------:R-:W-:Y:S02]  /*0490*/  LEA R36, R36, R35, 0x8 ;  /* 0x0000002324247211 */ /* 0x000fe400078e40ff */
[----:B------:R-:W5:Y:S01]  /*04a0*/  LDG.E.EL.128 R32, desc[UR6][R32.64] ;  /* 0x0000000620207981 */ /* 0x000f62000c2e1d00 */
[----:B------:R-:W-:-:S03]  /*04b0*/  IMAD R37, R30, 0x100, R37 ;  /* 0x000001001e257824 */ /* 0x000fc600078e0225 */
[----:B------:R-:W5:Y:S01]  /*04c0*/  LDG.E.EL.128 R28, desc[UR6][R28.64] ;  /* 0x000000061c1c7981 */ /* 0x000f62000c2e1d00 */
[----:B------:R-:W0:Y:S01]  /*04d0*/  S2UR UR5, SR_CgaCtaId ;  /* 0x00000000000579c3 */ /* 0x000e220000008800 */
[----:B------:R-:W-:Y:S02]  /*04e0*/  UMOV UR4, 0x400 ;  /* 0x0000040000047882 */ /* 0x000fe40000000000 */
[----:B0-----:R-:W-:Y:S01]  /*04f0*/  UPRMT UR4, UR5, 0x654, UR4 ;  /* 0x0000065405047896 */ /* 0x001fe20008000004 */
[----:B--2---:R-:W-:Y:S01]  /*0500*/  FADD R12, R12, 9.9999997473787516356e-06 ;  /* 0x3727c5ac0c0c7421 */ /* 0x004fe20000000000 */
[----:B------:R-:W-:-:S05]  /*0510*/  FADD R13, R13, 9.9999997473787516356e-06 ;  /* 0x3727c5ac0d0d7421 */ /* 0x000fca0000000000 */
[----:B------:R-:W0:Y:S08]  /*0520*/  MUFU.SQRT R12, R12 ;  /* 0x0000000c000c7308 */ /* 0x000e300000002000 */
[----:B------:R-:W1:Y:S01]  /*0530*/  MUFU.SQRT R13, R13 ;  /* 0x0000000d000d7308 */ /* 0x000e620000002000 */
[C---:B---3--:R-:W-:Y:S01]  /*0540*/  FADD R4, -R24.reuse, R4 ;  /* 0x0000000418047221 */ /* 0x048fe20000000100 */
[C---:B----4-:R-:W-:Y:S01]  /*0550*/  FADD R8, -R24.reuse, R8 ;  /* 0x0000000818087221 */ /* 0x050fe20000000100 */
[C---:B-----5:R-:W-:Y:S01]  /*0560*/  FADD R16, -R24.reuse, R16 ;  /* 0x0000001018107221 */ /* 0x060fe20000000100 */
[----:B------:R-:W-:Y:S01]  /*0570*/  FADD R20, -R24, R20 ;  /* 0x0000001418147221 */ /* 0x000fe20000000100 */
[----:B------:R-:W-:Y:S01]  /*0580*/  FADD R24, R14, 9.9999997473787516356e-06 ;  /* 0x3727c5ac0e187421 */ /* 0x000fe20000000000 */
[C---:B0-----:R-:W-:Y:S01]  /*0590*/  FSETP.GT.AND P5, PT, R12.reuse, 8.50705917302346158658e+37, PT ;  /* 0x7e8000000c00780b */ /* 0x041fe20003fa4000 */
[----:B------:R-:W-:Y:S01]  /*05a0*/  FADD R14, -R25, R9 ;  /* 0x00000009190e7221 */ /* 0x000fe20000000100 */
[----:B------:R-:W-:-:S03]  /*05b0*/  FSETP.GEU.AND P4, PT, R12, 1.175494350822287508e-38, PT ;  /* 0x008000000c00780b */ /* 0x000fc60003f8e000 */
[----:B------:R-:W0:Y:S01]  /*05c0*/  MUFU.SQRT R24, R24 ;  /* 0x0000001800187308 */ /* 0x000e220000002000 */
[----:B------:R-:W-:Y:S01]  /*05d0*/  FADD R9, -R26, R6 ;  /* 0x000000061a097221 */ /* 0x000fe20000000100 */
[----:B------:R-:W-:Y:S01]  /*05e0*/  IMAD.MOV.U32 R6, RZ, RZ, 0x3e800000 ;  /* 0x3e800000ff067424 */ /* 0x000fe200078e00ff */
[----:B-1----:R-:W-:Y:S01]  /*05f0*/  FSETP.GT.AND P6, PT, R13, 8.50705917302346158658e+37, PT ;  /* 0x7e8000000d00780b */ /* 0x002fe20003fc4000 */
[C---:B------:R-:W-:Y:S01]  /*0600*/  FADD R5, -R25.reuse, R5 ;  /* 0x0000000519057221 */ /* 0x040fe20000000100 */
[C---:B------:R-:W-:Y:S01]  /*0610*/  FADD R17, -R25.reuse, R17 ;  /* 0x0000001119117221 */ /* 0x040fe20000000100 */
[----:B------:R-:W-:Y:S01]  /*0620*/  FADD R21, -R25, R21 ;  /* 0x0000001519157221 */ /* 0x000fe20000000100 */
[----:B------:R-:W-:Y:S01]  /*0630*/  FSEL R25, R6, 1, P5 ;  /* 0x3f80000006197808 */ /* 0x000fe20002800000 */
[----:B------:R-:W-:Y:S01]  /*0640*/  @P5 FMUL R12, R12, 0.25 ;  /* 0x3e8000000c0c5820 */ /* 0x000fe20000400000 */
[----:B------:R-:W-:-:S03]  /*0650*/  FADD R42, R15, 9.9999997473787516356e-06 ;  /* 0x3727c5ac0f2a7421 */ /* 0x000fc60000000000 */
[----:B------:R-:W-:Y:S01]  /*0660*/  @!P4 FMUL R12, R12, 16777216 ;  /* 0x4b8000000c0cc820 */ /* 0x000fe20000400000 */
[----:B------:R-:W-:Y:S01]  /*0670*/  @!P4 FMUL R25, R25, 16777216 ;  /* 0x4b8000001919c820 */ /* 0x000fe20000400000 */
[----:B0-----:R-:W-:Y:S01]  /*0680*/  FSETP.GT.AND P4, PT, R24, 8.50705917302346158658e+37, PT ;  /* 0x7e8000001800780b */ /* 0x001fe20003f84000 */
[----:B------:R-:W-:Y:S01]  /*0690*/  FADD R15, -R27, R7 ;  /* 0x000000071b0f7221 */ /* 0x000fe20000000100 */
[C---:B------:R-:W-:Y:S01]  /*06a0*/  FSETP.GEU.AND P5, PT, R13.reuse, 1.175494350822287508e-38, PT ;  /* 0x008000000d00780b */ /* 0x040fe20003fae000 */
[----:B------:R-:W-:Y:S01]  /*06b0*/  @P6 FMUL R13, R13, 0.25 ;  /* 0x3e8000000d0d6820 */ /* 0x000fe20000400000 */
[----:B------:R-:W-:Y:S02]  /*06c0*/  FSEL R7, R6, 1, P6 ;  /* 0x3f80000006077808 */ /* 0x000fe40003000000 */
[C---:B------:R-:W-:Y:S01]  /*06d0*/  FSETP.GEU.AND P6, PT, R24.reuse, 1.175494350822287508e-38, PT ;  /* 0x008000001800780b */ /* 0x040fe20003fce000 */
[----:B------:R-:W0:Y:S06]  /*06e0*/  MUFU.SQRT R42, R42 ;  /* 0x0000002a002a7308 */ /* 0x000e2c0000002000 */
[----:B------:R-:W-:-:S02]  /*06f0*/  @P4 FMUL R24, R24, 0.25 ;  /* 0x3e80000018184820 */ /* 0x000fc40000400000 */
[----:B------:R-:W-:Y:S01]  /*0700*/  @!P5 FMUL R13, R13, 16777216 ;  /* 0x4b8000000d0dd820 */ /* 0x000fe20000400000 */
[----:B------:R-:W1:Y:S03]  /*0710*/  MUFU.RCP R12, R12 ;  /* 0x0000000c000c7308 */ /* 0x000e660000001000 */
[----:B------:R-:W-:Y:S01]  /*0720*/  @!P6 FMUL R24, R24, 16777216 ;  /* 0x4b8000001818e820 */ /* 0x000fe20000400000 */
[----:B------:R-:W-:-:S04]  /*0730*/  @!P5 FMUL R7, R7, 16777216 ;  /* 0x4b8000000707d820 */ /* 0x000fc80000400000 */
[----:B------:R-:W2:Y:S01]  /*0740*/  MUFU.RCP R44, R13 ;  /* 0x0000000d002c7308 */ /* 0x000ea20000001000 */
[----:B0-----:R-:W-:Y:S01]  /*0750*/  FSETP.GT.AND P5, PT, R42, 8.50705917302346158658e+37, PT ;  /* 0x7e8000002a00780b */ /* 0x001fe20003fa4000 */
[C---:B------:R-:W-:Y:S01]  /*0760*/  FADD R10, -R26.reuse, R10 ;  /* 0x0000000a1a0a7221 */ /* 0x040fe20000000100 */
[----:B------:R-:W-:-:S05]  /*0770*/  FADD R18, -R26, R18 ;  /* 0x000000121a127221 */ /* 0x000fca0000000100 */
[----:B------:R-:W0:Y:S01]  /*0780*/  MUFU.RCP R45, R24 ;  /* 0x00000018002d7308 */ /* 0x000e220000001000 */
[----:B------:R-:W-:Y:S01]  /*0790*/  FADD R22, -R26, R22 ;  /* 0x000000161a167221 */ /* 0x000fe20000000100 */
[----:B------:R-:W-:Y:S02]  /*07a0*/  FSEL R26, R6, 1, P4 ;  /* 0x3f800000061a7808 */ /* 0x000fe40002000000 */
[----:B------:R-:W-:Y:S01]  /*07b0*/  FSETP.GEU.AND P4, PT, R42, 1.175494350822287508e-38, PT ;  /* 0x008000002a00780b */ /* 0x000fe20003f8e000 */
[C---:B------:R-:W-:Y:S01]  /*07c0*/  FADD R11, -R27.reuse, R11 ;  /* 0x0000000b1b0b7221 */ /* 0x040fe20000000100 */
[C---:B------:R-:W-:Y:S01]  /*07d0*/  FADD R19, -R27.reuse, R19 ;  /* 0x000000131b137221 */ /* 0x040fe20000000100 */
[----:B------:R-:W-:Y:S01]  /*07e0*/  FADD R23, -R27, R23 ;  /* 0x000000171b177221 */ /* 0x000fe20000000100 */
[----:B------:R-:W-:Y:S01]  /*07f0*/  @!P6 FMUL R26, R26, 16777216 ;  /* 0x4b8000001a1ae820 */ /* 0x000fe20000400000 */
[----:B-1----:R-:W-:Y:S01]  /*0800*/  FMUL R27, R12, R25 ;  /* 0x000000190c1b7220 */ /* 0x002fe20000400000 */
[----:B------:R-:W-:Y:S01]  /*0810*/  FSEL R25, R6, 1, P5 ;  /* 0x3f80000006197808 */ /* 0x000fe20002800000 */
[----:B--2---:R-:W-:Y:S01]  /*0820*/  FMUL R6, R44, R7 ;  /* 0x000000072c067220 */ /* 0x004fe20000400000 */
[----:B------:R-:W-:Y:S01]  /*0830*/  @P5 FMUL R42, R42, 0.25 ;  /* 0x3e8000002a2a5820 */ /* 0x000fe20000400000 */
[C---:B------:R-:W-:Y:S01]  /*0840*/  FMUL R7, R27.reuse, R20 ;  /* 0x000000141b077220 */ /* 0x040fe20000400000 */
[----:B------:R-:W-:Y:S01]  /*0850*/  FMUL R47, R27, R8 ;  /* 0x000000081b2f7220 */ /* 0x000fe20000400000 */
[----:B0-----:R-:W-:Y:S01]  /*0860*/  FMUL R13, R45, R26 ;  /* 0x0000001a2d0d7220 */ /* 0x001fe20000400000 */
[C---:B------:R-:W-:Y:S01]  /*0870*/  FMUL R45, R27.reuse, R16 ;  /* 0x000000101b2d7220 */ /* 0x040fe20000400000 */
[----:B------:R-:W-:Y:S01]  /*0880*/  FMUL R27, R27, R4 ;  /* 0x000000041b1b7220 */ /* 0x000fe20000400000 */
[----:B------:R-:W-:Y:S01]  /*0890*/  @!P4 FMUL R42, R42, 16777216 ;  /* 0x4b8000002a2ac820 */ /* 0x000fe20000400000 */
[----:B------:R-:W-:Y:S01]  /*08a0*/  FMUL R4, R6, R21 ;  /* 0x0000001506047220 */ /* 0x000fe20000400000 */
[C-C-:B------:R-:W-:Y:S01]  /*08b0*/  FFMA R8, R28.reuse, R47, R32.reuse ;  /* 0x0000002f1c087223 */ /* 0x140fe20000000020 */
[C-C-:B------:R-:W-:Y:S01]  /*08c0*/  FFMA R21, R28.reuse, R27, R32.reuse ;  /* 0x0000001b1c157223 */ /* 0x140fe20000000020 */
[C-C-:B------:R-:W-:Y:S01]  /*08d0*/  FFMA R12, R28.reuse, R45, R32.reuse ;  /* 0x0000002d1c0c7223 */ /* 0x140fe20000000020 */
[----:B------:R-:W-:-:S02]  /*08e0*/  FFMA R20, R28, R7, R32 ;  /* 0x000000071c147223 */ /* 0x000fc40000000020 */
[----:B------:R-:W0:Y:S01]  /*08f0*/  S2R R28, SR_TID.X ;  /* 0x00000000001c7919 */ /* 0x000e220000002100 */
[----:B------:R-:W1:Y:S01]  /*0900*/  MUFU.RCP R42, R42 ;  /* 0x0000002a002a7308 */ /* 0x000e620000001000 */
[----:B------:R-:W-:Y:S01]  /*0910*/  @!P4 FMUL R25, R25, 16777216 ;  /* 0x4b8000001919c820 */ /* 0x000fe20000400000 */
[----:B------:R-:W-:Y:S01]  /*0920*/  FMUL R14, R6, R14 ;  /* 0x0000000e060e7220 */ /* 0x000fe20000400000 */
[C---:B------:R-:W-:Y:S01]  /*0930*/  FMUL R45, R13.reuse, R18 ;  /* 0x000000120d2d7220 */ /* 0x040fe20000400000 */
[C---:B------:R-:W-:Y:S01]  /*0940*/  FMUL R18, R13.reuse, R10 ;  /* 0x0000000a0d127220 */ /* 0x040fe20000400000 */
[----:B------:R-:W-:Y:S01]  /*0950*/  FMUL R9, R13, R9 ;  /* 0x000000090d097220 */ /* 0x000fe20000400000 */
[----:B-1----:R-:W-:Y:S01]  /*0960*/  FMUL R26, R42, R25 ;  /* 0x000000192a1a7220 */ /* 0x002fe20000400000 */
[C---:B------:R-:W-:Y:S01]  /*0970*/  FMUL R42, R6.reuse, R17 ;  /* 0x00000011062a7220 */ /* 0x040fe20000400000 */
[----:B------:R-:W-:Y:S01]  /*0980*/  FMUL R6, R6, R5 ;  /* 0x0000000506067220 */ /* 0x000fe20000400000 */
[C-C-:B------:R-:W-:Y:S01]  /*0990*/  FFMA R17, R29.reuse, R14, R33.reuse ;  /* 0x0000000e1d117223 */ /* 0x140fe20000000021 */
[----:B------:R-:W1:Y:S01]  /*09a0*/  LDC.64 R24, c[0x0][0x238] ;  /* 0x00008e00ff187b82 */ /* 0x000e620000000a00 */
[C-C-:B------:R-:W-:Y:S01]  /*09b0*/  FFMA R14, R29.reuse, R42, R33.reuse ;  /* 0x0000002a1d0e7223 */ /* 0x140fe20000000021 */
[C-C-:B------:R-:W-:Y:S01]  /*09c0*/  FFMA R27, R29.reuse, R6, R33.reuse ;  /* 0x000000061d1b7223 */ /* 0x140fe20000000021 */
[----:B------:R-:W-:Y:S01]  /*09d0*/  FFMA R33, R29, R4, R33 ;  /* 0x000000041d217223 */ /* 0x000fe20000000021 */
[----:B------:R-:W-:Y:S01]  /*09e0*/  FMUL R29, R13, R22 ;  /* 0x000000160d1d7220 */ /* 0x000fe20000400000 */
[----:B------:R-:W-:Y:S01]  /*09f0*/  FMUL R10, R26, R23 ;  /* 0x000000171a0a7220 */ /* 0x000fe20000400000 */
[----:B------:R-:W-:-:S02]  /*0a00*/  LEA.HI R23, R40, R43, RZ, 0x8 ;  /* 0x0000002b28177211 */ /* 0x000fc400078f40ff */
[----:B------:R-:W-:Y:S01]  /*0a10*/  LEA.HI R40, R40, R41, RZ, 0x8 ;  /* 0x0000002928287211 */ /* 0x000fe200078f40ff */
[C-C-:B------:R-:W-:Y:S01]  /*0a20*/  FFMA R13, R30.reuse, R18, R34.reuse ;  /* 0x000000121e0d7223 */ /* 0x140fe20000000022 */
[C-C-:B------:R-:W-:Y:S01]  /*0a30*/  FFMA R22, R30.reuse, R29, R34.reuse ;  /* 0x0000001d1e167223 */ /* 0x140fe20000000022 */
[C-C-:B------:R-:W-:Y:S01]  /*0a40*/  FFMA R9, R30.reuse, R9, R34.reuse ;  /* 0x000000091e097223 */ /* 0x140fe20000000022 */
[----:B------:R-:W-:Y:S01]  /*0a50*/  FFMA R18, R30, R45, R34 ;  /* 0x0000002d1e127223 */ /* 0x000fe20000000022 */
[----:B0-----:R-:W-:Y:S01]  /*0a60*/  IMAD.SHL.U32 R29, R28, 0x100, RZ ;  /* 0x000001001c1d7824 */ /* 0x001fe200078e00ff */
[----:B------:R-:W-:Y:S01]  /*0a70*/  LOP3.LUT R30, R40, 0xffff00, RZ, 0xc0, !PT ;  /* 0x00ffff00281e7812 */ /* 0x000fe200078ec0ff */
[C---:B------:R-:W-:Y:S01]  /*0a80*/  FMUL R42, R26.reuse, R11 ;  /* 0x0000000b1a2a7220 */ /* 0x040fe20000400000 */
[----:B------:R-:W-:Y:S01]  /*0a90*/  SHF.R.U32.HI R11, RZ, 0x4, R28 ;  /* 0x00000004ff0b7819 */ /* 0x000fe2000001161c */
[C---:B------:R-:W-:Y:S01]  /*0aa0*/  FMUL R32, R26.reuse, R19 ;  /* 0x000000131a207220 */ /* 0x040fe20000400000 */
[----:B------:R-:W-:Y:S01]  /*0ab0*/  LOP3.LUT R29, R29, 0xf00, RZ, 0xc0, !PT ;  /* 0x00000f001d1d7812 */ /* 0x000fe200078ec0ff */
[----:B------:R-:W-:Y:S01]  /*0ac0*/  FMUL R44, R26, R15 ;  /* 0x0000000f1a2c7220 */ /* 0x000fe20000400000 */
[----:B------:R-:W-:Y:S01]  /*0ad0*/  IMAD.IADD R19, R41, 0x1, -R30 ;  /* 0x0000000129137824 */ /* 0x000fe200078e0a1e */
[C---:B------:R-:W-:Y:S01]  /*0ae0*/  LOP3.LUT R26, R23.reuse, 0xffff00, RZ, 0xc0, !PT ;  /* 0x00ffff00171a7812 */ /* 0x040fe200078ec0ff */
[----:B------:R-:W-:Y:S01]  /*0af0*/  IMAD.SHL.U32 R41, R23, 0x400, RZ ;  /* 0x0000040017297824 */ /* 0x000fe200078e00ff */
[----:B------:R-:W-:Y:S01]  /*0b00*/  SGXT.U32 R30, R11, 0x4 ;  /* 0x000000040b1e781a */ /* 0x000fe20000000000 */
[--C-:B------:R-:W-:Y:S01]  /*0b10*/  FFMA R23, R31, R10, R35.reuse ;  /* 0x0000000a1f177223 */ /* 0x100fe20000000023 */
[----:B------:R-:W-:Y:S01]  /*0b20*/  LOP3.LUT R10, R29, 0x40, RZ, 0xfc, !PT ;  /* 0x000000401d0a7812 */ /* 0x000fe200078efcff */
[C-C-:B------:R-:W-:Y:S01]  /*0b30*/  FFMA R11, R31.reuse, R44, R35.reuse ;  /* 0x0000002c1f0b7223 */ /* 0x140fe20000000023 */
[C-C-:B------:R-:W-:Y:S01]  /*0b40*/  FFMA R15, R31.reuse, R42, R35.reuse ;  /* 0x0000002a1f0f7223 */ /* 0x140fe20000000023 */
[----:B------:R-:W-:Y:S01]  /*0b50*/  FFMA R34, R31, R32, R35 ;  /* 0x000000201f227223 */ /* 0x000fe20000000023 */
[----:B------:R-:W-:Y:S01]  /*0b60*/  LOP3.LUT R35, R29, R30, RZ, 0xfc, !PT ;  /* 0x0000001e1d237212 */ /* 0x000fe200078efcff */
[----:B------:R-:W-:Y:S01]  /*0b70*/  VIADD R16, R39, 0x20000 ;  /* 0x0002000027107836 */ /* 0x000fe20000000000 */
[----:B------:R-:W-:-:S02]  /*0b80*/  SHF.R.U32.HI R30, RZ, 0x6, R10 ;  /* 0x00000006ff1e7819 */ /* 0x000fc4000001160a */
[----:B------:R-:W-:Y:S01]  /*0b90*/  ISETP.GE.AND P4, PT, R39, 0x100, PT ;  /* 0x000001002700780c */ /* 0x000fe20003f86270 */
[----:B------:R-:W-:Y:S01]  /*0ba0*/  IMAD.IADD R47, R16, 0x1, R37 ;  /* 0x00000001102f7824 */ /* 0x000fe200078e0225 */
[----:B------:R-:W-:Y:S02]  /*0bb0*/  IADD3 R26, R43, -R26, RZ ;  /* 0x8000001a2b1a7210 */ /* 0x000fe40007ffe0ff */
[----:B------:R-:W-:Y:S02]  /*0bc0*/  LOP3.LUT R41, R41, 0xfffc0000, RZ, 0xc0, !PT ;  /* 0xfffc000029297812 */ /* 0x000fe400078ec0ff */
[----:B------:R-:W-:Y:S02]  /*0bd0*/  LEA R10, R30, UR4, 0x2 ;  /* 0x000000041e0a7c11 */ /* 0x000fe4000f8e10ff */
[----:B------:R-:W-:Y:S02]  /*0be0*/  FSETP.GEU.AND P5, PT, R27, RZ, PT ;  /* 0x000000ff1b00720b */ /* 0x000fe40003fae000 */
[----:B------:R-:W-:-:S02]  /*0bf0*/  CS2R R4, SRZ ;  /* 0x0000000000047805 */ /* 0x000fc4000001ff00 */
[----:B------:R-:W-:Y:S02]  /*0c00*/  CS2R R6, SRZ ;  /* 0x0000000000067805 */ /* 0x000fe4000001ff00 */
[----:B------:R-:W-:Y:S01]  /*0c10*/  LEA R26, R26, R41, 0x8 ;  /* 0x000000291a1a7211 */ /* 0x000fe200078e40ff */
[----:B-1----:R-:W-:Y:S01]  /*0c20*/  IMAD.WIDE R46, R47, 0x4, R24 ;  /* 0x000000042f2e7825 */ /* 0x002fe200078e0218 */
[C---:B------:R-:W-:Y:S02]  /*0c30*/  LOP3.LUT R31, R29.reuse, 0xc0, RZ, 0xfc, !PT ;  /* 0x000000c01d1f7812 */ /* 0x040fe400078efcff */
[----:B------:R-:W-:Y:S01]  /*0c40*/  LEA.HI R42, R29, UR4, RZ, 0x1c ;  /* 0x000000041d2a7c11 */ /* 0x000fe2000f8fe0ff */
[----:B------:R-:W-:Y:S01]  /*0c50*/  IMAD R41, R35, 0x4, R10 ;  /* 0x0000000423297824 */ /* 0x000fe200078e020a */
[----:B------:R-:W-:Y:S01]  /*0c60*/  FSEL R10, R27, RZ, P5 ;  /* 0x000000ff1b0a7208 */ /* 0x000fe20002800000 */
[----:B------:R-:W-:Y:S01]  /*0c70*/  IMAD.SHL.U32 R40, R40, 0x400, RZ ;  /* 0x0000040028287824 */ /* 0x000fe200078e00ff */
[----:B------:R-:W-:Y:S01]  /*0c80*/  FSETP.GEU.AND P6, PT, R21, RZ, PT ;  /* 0x000000ff1500720b */ /* 0x000fe20003fce000 */
[----:B------:R0:W2:Y:S01]  /*0c90*/  @!P4 LDG.E.EL.128 R4, desc[UR6][R46.64] ;  /* 0x000000062e04c981 */ /* 0x0000a2000c2e1d00 */
[----:B------:R-:W-:-:S02]  /*0ca0*/  FSETP.GEU.AND P5, PT, R8, RZ, PT ;  /* 0x000000ff0800720b */ /* 0x000fc40003fae000 */
[----:B------:R-:W-:Y:S01]  /*0cb0*/  SHF.R.U32.HI R31, RZ, 0x6, R31 ;  /* 0x00000006ff1f7819 */ /* 0x000fe2000001161f */
[----:B------:R-:W-:Y:S01]  /*0cc0*/  IMAD R42, R35, 0x4, R42 ;  /* 0x00000004232a7824 */ /* 0x000fe200078e022a */
[----:B------:R-:W-:Y:S02]  /*0cd0*/  FSEL R21, R21, RZ, P6 ;  /* 0x000000ff15157208 */ /* 0x000fe40003000000 */
[----:B------:R-:W-:Y:S02]  /*0ce0*/  LOP3.LUT R40, R40, 0xfffc0000, RZ, 0xc0, !PT ;  /* 0xfffc000028287812 */ /* 0x000fe400078ec0ff */
[----:B0-----:R-:W-:Y:S02]  /*0cf0*/  FSEL R47, R8, RZ, P5 ;  /* 0x000000ff082f7208 */ /* 0x001fe40002800000 */
[----:B------:R-:W-:Y:S02]  /*0d00*/  LEA R8, R31, UR4, 0x2 ;  /* 0x000000041f087c11 */ /* 0x000fe4000f8e10ff */
[----:B------:R-:W-:-:S02]  /*0d10*/  FSETP.GEU.AND P6, PT, R11, RZ, PT ;  /* 0x000000ff0b00720b */ /* 0x000fc40003fce000 */
[----:B------:R-:W-:Y:S01]  /*0d20*/  FSETP.GEU.AND P5, PT, R9, RZ, PT ;  /* 0x000000ff0900720b */ /* 0x000fe20003fae000 */
[----:B------:R-:W-:Y:S01]  /*0d30*/  IMAD.IADD R45, R16, 0x1, R36 ;  /* 0x00000001102d7824 */ /* 0x000fe200078e0224 */
[----:B------:R-:W-:Y:S01]  /*0d40*/  LEA R27, R19, R40, 0x8 ;  /* 0x00000028131b7211 */ /* 0x000fe200078e40ff */
[----:B------:R-:W-:Y:S01]  /*0d50*/  STS [R42], R21 ;  /* 0x000000152a007388 */ /* 0x000fe20000000800 */
[----:B------:R-:W-:Y:S01]  /*0d60*/  FSEL R46, R11, RZ, P6 ;  /* 0x000000ff0b2e7208 */ /* 0x000fe20003000000 */
[----:B------:R-:W-:Y:S01]  /*0d70*/  IMAD R43, R35, 0x4, R8 ;  /* 0x00000004232b7824 */ /* 0x000fe200078e0208 */
[----:B------:R-:W-:Y:S01]  /*0d80*/  FSEL R19, R9, RZ, P5 ;  /* 0x000000ff09137208 */ /* 0x000fe20002800000 */
[----:B------:R0:W-:Y:S01]  /*0d90*/  STS [R41+0x100], R10 ;  /* 0x0001000a29007388 */ /* 0x0001e20000000800 */
[----:B------:R-:W-:Y:S01]  /*0da0*/  CS2R R8, SRZ ;  /* 0x0000000000087805 */ /* 0x000fe2000001ff00 */
[----:B------:R-:W-:Y:S01]  /*0db0*/  IMAD.WIDE R44, R45, 0x4, R24 ;  /* 0x000000042d2c7825 */ /* 0x000fe200078e0218 */
[----:B0-----:R-:W-:-:S06]  /*0dc0*/  CS2R R10, SRZ ;  /* 0x00000000000a7805 */ /* 0x001fcc000001ff00 */
[----:B------:R0:W3:Y:S01]  /*0dd0*/  @!P4 LDG.E.EL.128 R8, desc[UR6][R44.64] ;  /* 0x000000062c08c981 */ /* 0x0000e2000c2e1d00 */
[----:B------:R-:W-:-:S04]  /*0de0*/  LOP3.LUT R32, R29, 0x80, RZ, 0xfc, !PT ;  /* 0x000000801d207812 */ /* 0x000fc800078efcff */
[----:B------:R-:W-:-:S04]  /*0df0*/  SHF.R.U32.HI R32, RZ, 0x6, R32 ;  /* 0x00000006ff207819 */ /* 0x000fc80000011620 */
[----:B------:R-:W-:Y:S02]  /*0e00*/  LEA R40, R32, UR4, 0x2 ;  /* 0x0000000420287c11 */ /* 0x000fe4000f8e10ff */
[----:B------:R-:W-:-:S03]  /*0e10*/  FSETP.GEU.AND P5, PT, R12, RZ, PT ;  /* 0x000000ff0c00720b */ /* 0x000fc60003fae000 */
[----:B------:R-:W-:Y:S01]  /*0e20*/  IMAD R40, R35, 0x4, R40 ;  /* 0x0000000423287824 */ /* 0x000fe200078e0228 */
[----:B------:R-:W-:-:S04]  /*0e30*/  FSETP.GEU.AND P6, PT, R17, RZ, PT ;  /* 0x000000ff1100720b */ /* 0x000fc80003fce000 */
[----:B------:R1:W-:Y:S01]  /*0e40*/  STS [R40+0x200], R19 ;  /* 0x0002001328007388 */ /* 0x0003e20000000800 */
[----:B------:R-:W-:Y:S02]  /*0e50*/  FSEL R48, R17, RZ, P6 ;  /* 0x000000ff11307208 */ /* 0x000fe40003000000 */
[----:B------:R-:W-:Y:S01]  /*0e60*/  FSETP.GEU.AND P6, PT, R15, RZ, PT ;  /* 0x000000ff0f00720b */ /* 0x000fe20003fce000 */
[----:B------:R4:W-:Y:S01]  /*0e70*/  STS [R43+0x300], R46 ;  /* 0x0003002e2b007388 */ /* 0x0009e20000000800 */
[----:B-1----:R-:W-:Y:S02]  /*0e80*/  FSEL R19, R12, RZ, P5 ;  /* 0x000000ff0c137208 */ /* 0x002fe40002800000 */
[----:B------:R-:W-:Y:S02]  /*0e90*/  FSETP.GEU.AND P5, PT, R13, RZ, PT ;  /* 0x000000ff0d00720b */ /* 0x000fe40003fae000 */
[----:B----4-:R-:W-:Y:S02]  /*0ea0*/  FSEL R46, R15, RZ, P6 ;  /* 0x000000ff0f2e7208 */ /* 0x010fe40003000000 */
[----:B------:R-:W-:Y:S01]  /*0eb0*/  FSEL R17, R13, RZ, P5 ;  /* 0x000000ff0d117208 */ /* 0x000fe20002800000 */
[----:B------:R-:W-:Y:S01]  /*0ec0*/  STS [R42+0x40], R47 ;  /* 0x0000402f2a007388 */ /* 0x000fe20000000800 */
[----:B------:R-:W-:-:S02]  /*0ed0*/  FSETP.GEU.AND P6, PT, R14, RZ, PT ;  /* 0x000000ff0e00720b */ /* 0x000fc40003fce000 */
[----:B0-----:R-:W-:Y:S01]  /*0ee0*/  IADD3 R45, R16, R26, RZ ;  /* 0x0000001a102d7210 */ /* 0x001fe20007ffe0ff */
[----:B------:R0:W-:Y:S01]  /*0ef0*/  STS [R41+0x140], R48 ;  /* 0x0001403029007388 */ /* 0x0001e20000000800 */
[C---:B------:R-:W-:Y:S02]  /*0f00*/  FSETP.GEU.AND P5, PT, R18.reuse, RZ, PT ;  /* 0x000000ff1200720b */ /* 0x040fe40003fae000 */
[----:B------:R-:W-:Y:S01]  /*0f10*/  CS2R R12, SRZ ;  /* 0x00000000000c7805 */ /* 0x000fe2000001ff00 */
[----:B------:R1:W-:Y:S01]  /*0f20*/  STS [R40+0x240], R17 ;  /* 0x0002401128007388 */ /* 0x0003e20000000800 */
[----:B------:R-:W-:Y:S01]  /*0f30*/  IMAD.WIDE R44, R45, 0x4, R24 ;  /* 0x000000042d2c7825 */ /* 0x000fe200078e0218 */
[----:B------:R-:W-:Y:S02]  /*0f40*/  FSEL R21, R18, RZ, P5 ;  /* 0x000000ff12157208 */ /* 0x000fe40002800000 */
[----:B0-----:R-:W-:Y:S02]  /*0f50*/  FSEL R48, R14, RZ, P6 ;  /* 0x000000ff0e307208 */ /* 0x001fe40003000000 */
[----:B------:R-:W-:Y:S01]  /*0f60*/  CS2R R14, SRZ ;  /* 0x00000000000e7805 */ /* 0x000fe2000001ff00 */
[----:B-1----:R-:W-:Y:S01]  /*0f70*/  IMAD.IADD R17, R16, 0x1, R27 ;  /* 0x0000000110117824 */ /* 0x002fe200078e021b */
[----:B------:R0:W-:Y:S03]  /*0f80*/  STS [R43+0x340], R46 ;  /* 0x0003402e2b007388 */ /* 0x0001e60000000800 */
[----:B------:R-:W-:Y:S01]  /*0f90*/  IMAD.WIDE R24, R17, 0x4, R24 ;  /* 0x0000000411187825 */ /* 0x000fe200078e0218 */
[----:B------:R1:W-:Y:S01]  /*0fa0*/  STS [R42+0x80], R19 ;  /* 0x000080132a007388 */ /* 0x0003e20000000800 */
[----:B------:R-:W-:-:S03]  /*0fb0*/  CS2R R16, SRZ ;  /* 0x0000000000107805 */ /* 0x000fc6000001ff00 */
[----:B------:R4:W5:Y:S01]  /*0fc0*/  @!P4 LDG.E.EL.128 R12, desc[UR6][R44.64] ;  /* 0x000000062c0cc981 */ /* 0x000962000c2e1d00 */
[----:B------:R-:W-:Y:S01]  /*0fd0*/  FSETP.GEU.AND P5, PT, R20, RZ, PT ;  /* 0x000000ff1400720b */ /* 0x000fe20003fae000 */
[----:B0-----:R-:W0:Y:S01]  /*0fe0*/  LDC.64 R46, c[0x0][0x240] ;  /* 0x00009000ff2e7b82 */ /* 0x001e220000000a00 */
[----:B-1----:R-:W-:-:S06]  /*0ff0*/  CS2R R18, SRZ ;  /* 0x0000000000127805 */ /* 0x002fcc000001ff00 */
[----:B------:R1:W5:Y:S01]  /*1000*/  @!P4 LDG.E.EL.128 R16, desc[UR6][R24.64] ;  /* 0x000000061810c981 */ /* 0x000362000c2e1d00 */
[----:B------:R-:W-:Y:S02]  /*1010*/  FSETP.GEU.AND P6, PT, R34, RZ, PT ;  /* 0x000000ff2200720b */ /* 0x000fe40003fce000 */
[----:B----4-:R-:W-:Y:S02]  /*1020*/  FSEL R45, R20, RZ, P5 ;  /* 0x000000ff142d7208 */ /* 0x010fe40002800000 */
[C---:B------:R-:W-:Y:S02]  /*1030*/  FSETP.GEU.AND P5, PT, R33.reuse, RZ, PT ;  /* 0x000000ff2100720b */ /* 0x040fe40003fae000 */
[----:B------:R-:W-:Y:S02]  /*1040*/  FSEL R44, R34, RZ, P6 ;  /* 0x000000ff222c7208 */ /* 0x000fe40003000000 */
[----:B------:R-:W-:Y:S02]  /*1050*/  FSEL R20, R33, RZ, P5 ;  /* 0x000000ff21147208 */ /* 0x000fe40002800000 */
[----:B------:R-:W-:-:S02]  /*1060*/  FSETP.GEU.AND P6, PT, R22, RZ, PT ;  /* 0x000000ff1600720b */ /* 0x000fc40003fce000 */
[C---:B------:R-:W-:Y:S01]  /*1070*/  FSETP.GEU.AND P5, PT, R23.reuse, RZ, PT ;  /* 0x000000ff1700720b */ /* 0x040fe20003fae000 */
[----:B------:R-:W-:Y:S01]  /*1080*/  STS [R41+0x180], R48 ;  /* 0x0001803029007388 */ /* 0x000fe20000000800 */
[----:B-1----:R-:W-:Y:S02]  /*1090*/  FSEL R25, R22, RZ, P6 ;  /* 0x000000ff16197208 */ /* 0x002fe40003000000 */
[----:B------:R-:W-:Y:S01]  /*10a0*/  FSEL R24, R23, RZ, P5 ;  /* 0x000000ff17187208 */ /* 0x000fe20002800000 */
[----:B------:R1:W-:Y:S04]  /*10b0*/  STS [R40+0x280], R21 ;  /* 0x0002801528007388 */ /* 0x0003e80000000800 */
[----:B------:R-:W-:Y:S04]  /*10c0*/  STS [R43+0x380], R44 ;  /* 0x0003802c2b007388 */ /* 0x000fe80000000800 */
[----:B------:R4:W-:Y:S04]  /*10d0*/  STS [R42+0xc0], R45 ;  /* 0x0000c02d2a007388 */ /* 0x0009e80000000800 */
[----:B------:R-:W-:Y:S01]  /*10e0*/  STS [R41+0x1c0], R20 ;  /* 0x0001c01429007388 */ /* 0x000fe20000000800 */
[----:B------:R-:W-:-:S03]  /*10f0*/  IMAD.SHL.U32 R34, R28, 0x4, RZ ;  /* 0x000000041c227824 */ /* 0x000fc600078e00ff */
[----:B------:R0:W-:Y:S04]  /*1100*/  STS [R40+0x2c0], R25 ;  /* 0x0002c01928007388 */ /* 0x0001e80000000800 */
[----:B------:R0:W-:Y:S01]  /*1110*/  STS [R43+0x3c0], R24 ;  /* 0x0003c0182b007388 */ /* 0x0001e20000000800 */
[----:B------:R-:W-:-:S04]  /*1120*/  SHF.R.U32.HI R33, RZ, 0x6, R34 ;  /* 0x00000006ff217819 */ /* 0x000fc80000011622 */
[----:B------:R-:W-:Y:S02]  /*1130*/  SGXT.U32 R33, R33, 0x4 ;  /* 0x000000042121781a */ /* 0x000fe40000000000 */
[----:B------:R-:W-:Y:S02]  /*1140*/  LOP3.LUT R34, R34, 0x3fc, RZ, 0xc0, !PT ;  /* 0x000003fc22227812 */ /* 0x000fe400078ec0ff */
[----:B-1----:R-:W-:Y:S02]  /*1150*/  LEA R21, R33, UR4, 0x2 ;  /* 0x0000000421157c11 */ /* 0x002fe4000f8e10ff */
[----:B------:R-:W-:Y:S02]  /*1160*/  IADD3 R49, R39, R37, RZ ;  /* 0x0000002527317210 */ /* 0x000fe40007ffe0ff */
[C---:B------:R-:W-:Y:S01]  /*1170*/  LOP3.LUT R37, R34.reuse, 0x400, RZ, 0xfc, !PT ;  /* 0x0000040022257812 */ /* 0x040fe200078efcff */
[----:B----4-:R-:W-:Y:S01]  /*1180*/  IMAD R42, R34, 0x4, R21 ;  /* 0x00000004222a7824 */ /* 0x010fe200078e0215 */
[----:B------:R-:W-:Y:S02]  /*1190*/  BAR.SYNC.DEFER_BLOCKING 0x0 ;  /* 0x0000000000007b1d */ /* 0x000fe40000010000 */
[----:B------:R-:W-:-:S04]  /*11a0*/  SHF.R.U32.HI R37, RZ, 0x6, R37 ;  /* 0x00000006ff257819 */ /* 0x000fc80000011625 */
[----:B0-----:R-:W-:Y:S01]  /*11b0*/  LEA R25, R37, UR4, 0x2 ;  /* 0x0000000425197c11 */ /* 0x001fe2000f8e10ff */
[----:B------:R-:W-:-:S04]  /*11c0*/  IMAD.IADD R41, R39, 0x1, R26 ;  /* 0x0000000127297824 */ /* 0x000fc800078e021a */
[----:B------:R-:W-:Y:S01]  /*11d0*/  IMAD R44, R34, 0x4, R25 ;  /* 0x00000004222c7824 */ /* 0x000fe200078e0219 */
[----:B------:R-:W-:Y:S04]  /*11e0*/  LDS R20, [R42] ;  /* 0x000000002a147984 */ /* 0x000fe80000000800 */
[----:B------:R-:W-:Y:S04]  /*11f0*/  LDS R21, [R42+0x4] ;  /* 0x000004002a157984 */ /* 0x000fe80000000800 */
[----:B------:R-:W-:Y:S04]  /*1200*/  LDS R22, [R42+0x8] ;  /* 0x000008002a167984 */ /* 0x000fe80000000800 */
[----:B------:R-:W0:Y:S01]  /*1210*/  LDS R23, [R42+0xc] ;  /* 0x00000c002a177984 */ /* 0x000e220000000800 */
[----:B------:R-:W-:-:S03]  /*1220*/  IADD3 R43, R39, R27, RZ ;  /* 0x0000001b272b7210 */ /* 0x000fc60007ffe0ff */
[----:B------:R-:W-:Y:S04]  /*1230*/  LDS R24, [R44+0x1000] ;  /* 0x001000002c187984 */ /* 0x000fe80000000800 */
[----:B------:R-:W-:Y:S04]  /*1240*/  LDS R25, [R44+0x1004] ;  /* 0x001004002c197984 */ /* 0x000fe80000000800 */
[----:B------:R-:W-:Y:S04]  /*1250*/  LDS R26, [R44+0x1008] ;  /* 0x001008002c1a7984 */ /* 0x000fe80000000800 */
[----:B------:R-:W1:Y:S01]  /*1260*/  LDS R27, [R44+0x100c] ;  /* 0x00100c002c1b7984 */ /* 0x000e620000000800 */
[----:B------:R-:W-:-:S04]  /*1270*/  IMAD.WIDE R48, R49, 0x4, R46 ;  /* 0x0000000431307825 */ /* 0x000fc800078e022e */
[----:B------:R-:W-:Y:S01]  /*1280*/  IMAD.IADD R40, R39, 0x1, R36 ;  /* 0x0000000127287824 */ /* 0x000fe200078e0224 */
[----:B------:R-:W-:-:S04]  /*1290*/  LOP3.LUT R39, R34, 0x800, RZ, 0xfc, !PT ;  /* 0x0000080022277812 */ /* 0x000fc800078efcff */
[----:B------:R-:W-:Y:S01]  /*12a0*/  SHF.R.U32.HI R39, RZ, 0x6, R39 ;  /* 0x00000006ff277819 */ /* 0x000fe20000011627 */
[--C-:B------:R-:W-:Y:S01]  /*12b0*/  IMAD.WIDE R50, R40, 0x4, R46.reuse ;  /* 0x0000000428327825 */ /* 0x100fe200078e022e */
[----:B0-----:R0:W-:Y:S03]  /*12c0*/  @!P4 STG.E.128 desc[UR6][R48.64], R20 ;  /* 0x000000143000c986 */ /* 0x0011e6000c101d06 */
[----:B0-----:R-:W-:Y:S01]  /*12d0*/  IMAD.WIDE R48, R41, 0x4, R46 ;  /* 0x0000000429307825 */ /* 0x001fe200078e022e */
[----:B------:R-:W-:-:S04]  /*12e0*/  LOP3.LUT R41, R34, 0xc00, RZ, 0xfc, !PT ;  /* 0x00000c0022297812 */ /* 0x000fc800078efcff */
[----:B------:R-:W-:Y:S01]  /*12f0*/  SHF.R.U32.HI R41, RZ, 0x6, R41 ;  /* 0x00000006ff297819 */ /* 0x000fe20000011629 */
[----:B-1----:R0:W-:Y:S01]  /*1300*/  @!P4 STG.E.128 desc[UR6][R50.64], R24 ;  /* 0x000000183200c986 */ /* 0x0021e2000c101d06 */
[----:B--2---:R-:W-:Y:S01]  /*1310*/  FADD R40, R21, R5 ;  /* 0x0000000515287221 */ /* 0x004fe20000000000 */
[----:B------:R-:W-:Y:S02]  /*1320*/  LEA R5, R39, UR4, 0x2 ;  /* 0x0000000427057c11 */ /* 0x000fe4000f8e10ff */
[----:B------:R-:W-:Y:S01]  /*1330*/  LEA R21, R41, UR4, 0x2 ;  /* 0x0000000429157c11 */ /* 0x000fe2000f8e10ff */
[----:B------:R-:W-:Y:S02]  /*1340*/  FADD R42, R22, R6 ;  /* 0x00000006162a7221 */ /* 0x000fe40000000000 */
[----:B------:R-:W-:Y:S02]  /*1350*/  IMAD R22, R34, 0x4, R5 ;  /* 0x0000000422167824 */ /* 0x000fe400078e0205 */
[----:B------:R-:W-:Y:S01]  /*1360*/  FADD R36, R20, R4 ;  /* 0x0000000414247221 */ /* 0x000fe20000000000 */
[----:B------:R-:W-:-:S02]  /*1370*/  FADD R45, R23, R7 ;  /* 0x00000007172d7221 */ /* 0x000fc40000000000 */
[----:B------:R-:W-:Y:S04]  /*1380*/  LDS R4, [R22+0x2000] ;  /* 0x0020000016047984 */ /* 0x000fe80000000800 */
[----:B------:R-:W-:Y:S04]  /*1390*/  LDS R5, [R22+0x2004] ;  /* 0x0020040016057984 */ /* 0x000fe80000000800 */
[----:B------:R-:W-:Y:S04]  /*13a0*/  LDS R6, [R22+0x2008] ;  /* 0x0020080016067984 */ /* 0x000fe80000000800 */
[----:B------:R-:W1:Y:S01]  /*13b0*/  LDS R7, [R22+0x200c] ;  /* 0x00200c0016077984 */ /* 0x000e620000000800 */
[----:B---3--:R-:W-:Y:S01]  /*13c0*/  FADD R8, R24, R8 ;  /* 0x0000000818087221 */ /* 0x008fe20000000000 */
[----:B0-----:R-:W-:-:S05]  /*13d0*/  IMAD R24, R34, 0x4, R21 ;  /* 0x0000000422187824 */ /* 0x001fca00078e0215 */
[----:B------:R-:W-:Y:S04]  /*13e0*/  LDS R20, [R24+0x3000] ;  /* 0x0030000018147984 */ /* 0x000fe80000000800 */
[----:B------:R-:W-:Y:S04]  /*13f0*/  LDS R21, [R24+0x3004] ;  /* 0x0030040018157984 */ /* 0x000fe80000000800 */
[----:B------:R-:W-:Y:S04]  /*1400*/  LDS R22, [R24+0x3008] ;  /* 0x0030080018167984 */ /* 0x000fe80000000800 */
[----:B------:R-:W0:Y:S01]  /*1410*/  LDS R23, [R24+0x300c] ;  /* 0x00300c0018177984 */ /* 0x000e220000000800 */
[----:B------:R-:W-:-:S03]  /*1420*/  IMAD.WIDE R46, R43, 0x4, R46 ;  /* 0x000000042b2e7825 */ /* 0x000fc600078e022e */
[----:B-1----:R5:W-:Y:S01]  /*1430*/  @!P4 STG.E.128 desc[UR6][R48.64], R4 ;  /* 0x000000043000c986 */ /* 0x002be2000c101d06 */
[----:B------:R-:W-:Y:S01]  /*1440*/  LOP3.LUT R28, R28, 0xff, RZ, 0xc0, !PT ;  /* 0x000000ff1c1c7812 */ /* 0x000fe200078ec0ff */
[----:B------:R-:W-:Y:S01]  /*1450*/  FADD R10, R26, R10 ;  /* 0x0000000a1a0a7221 */ /* 0x000fe20000000000 */
[----:B------:R-:W-:Y:S02]  /*1460*/  LEA.HI R26, R29, UR4, RZ, 0x1e ;  /* 0x000000041d1a7c11 */ /* 0x000fe4000f8ff0ff */
[----:B------:R-:W-:Y:S02]  /*1470*/  IADD3 R33, R33, R28, RZ ;  /* 0x0000001c21217210 */ /* 0x000fe40007ffe0ff */
[----:B------:R-:W-:Y:S02]  /*1480*/  LEA R28, R30, UR4, 0x4 ;  /* 0x000000041e1c7c11 */ /* 0x000fe4000f8e20ff */
[----:B------:R-:W-:Y:S02]  /*1490*/  LEA R32, R32, UR4, 0x4 ;  /* 0x0000000420207c11 */ /* 0x000fe4000f8e20ff */
[----:B------:R-:W-:Y:S01]  /*14a0*/  LEA R30, R31, UR4, 0x4 ;  /* 0x000000041f1e7c11 */ /* 0x000fe2000f8e20ff */
[----:B------:R-:W-:-:S02]  /*14b0*/  IMAD R29, R35, 0x4, R26 ;  /* 0x00000004231d7824 */ /* 0x000fc400078e021a */
[----:B------:R-:W-:Y:S01]  /*14c0*/  FADD R9, R25, R9 ;  /* 0x0000000919097221 */ /* 0x000fe20000000000 */
[----:B0-----:R-:W-:Y:S01]  /*14d0*/  @!P4 STG.E.128 desc[UR6][R46.64], R20 ;  /* 0x000000142e00c986 */ /* 0x001fe2000c101d06 */
[----:B------:R-:W-:Y:S01]  /*14e0*/  BAR.SYNC.DEFER_BLOCKING 0x0 ;  /* 0x0000000000007b1d */ /* 0x000fe20000010000 */
[C---:B------:R-:W-:Y:S01]  /*14f0*/  IMAD R28, R35.reuse, 0x4, R28 ;  /* 0x00000004231c7824 */ /* 0x040fe200078e021c */
[C---:B------:R-:W-:Y:S01]  /*1500*/  LEA R25, R35.reuse, R32, 0x2 ;  /* 0x0000002023197211 */ /* 0x040fe200078e10ff */
[----:B------:R-:W-:Y:S02]  /*1510*/  IMAD R26, R35, 0x4, R30 ;  /* 0x00000004231a7824 */ /* 0x000fe400078e021e */
[----:B------:R-:W-:Y:S01]  /*1520*/  FADD R11, R27, R11 ;  /* 0x0000000b1b0b7221 */ /* 0x000fe20000000000 */
[----:B-----5:R-:W-:Y:S01]  /*1530*/  FADD R4, R4, R12 ;  /* 0x0000000c04047221 */ /* 0x020fe20000000000 */
[----:B------:R-:W-:Y:S01]  /*1540*/  FADD R13, R5, R13 ;  /* 0x0000000d050d7221 */ /* 0x000fe20000000000 */
[----:B------:R-:W-:Y:S01]  /*1550*/  FADD R14, R6, R14 ;  /* 0x0000000e060e7221 */ /* 0x000fe20000000000 */
[----:B------:R-:W-:Y:S01]  /*1560*/  FADD R15, R7, R15 ;  /* 0x0000000f070f7221 */ /* 0x000fe20000000000 */
[----:B------:R-:W-:Y:S01]  /*1570*/  FADD R16, R20, R16 ;  /* 0x0000001014107221 */ /* 0x000fe20000000000 */
[----:B------:R-:W-:Y:S01]  /*1580*/  FADD R17, R21, R17 ;  /* 0x0000001115117221 */ /* 0x000fe20000000000 */
[----:B------:R-:W-:Y:S01]  /*1590*/  FADD R24, R22, R18 ;  /* 0x0000001216187221 */ /* 0x000fe20000000000 */
[----:B------:R-:W-:Y:S04]  /*15a0*/  STS [R29], R36 ;  /* 0x000000241d007388 */ /* 0x000fe80000000800 */
[----:B------:R-:W-:Y:S04]  /*15b0*/  STS [R28+0x100], R40 ;  /* 0x000100281c007388 */ /* 0x000fe80000000800 */
[----:B------:R-:W-:Y:S04]  /*15c0*/  STS [R25+0x200], R42 ;  /* 0x0002002a19007388 */ /* 0x000fe80000000800 */
[----:B------:R-:W-:Y:S04]  /*15d0*/  STS [R26+0x300], R45 ;  /* 0x0003002d1a007388 */ /* 0x000fe80000000800 */
[----:B------:R0:W-:Y:S04]  /*15e0*/  STS [R29+0x40], R8 ;  /* 0x000040081d007388 */ /* 0x0001e80000000800 */
[----:B------:R-:W-:Y:S04]  /*15f0*/  STS [R28+0x140], R9 ;  /* 0x000140091c007388 */ /* 0x000fe80000000800 */
[----:B------:R-:W-:Y:S01]  /*1600*/  STS [R25+0x240], R10 ;  /* 0x0002400a19007388 */ /* 0x000fe20000000800 */
[----:B------:R-:W-:Y:S01]  /*1610*/  FADD R27, R23, R19 ;  /* 0x00000013171b7221 */ /* 0x000fe20000000000 */
[----:B------:R-:W-:Y:S01]  /*1620*/  LEA R37, R37, UR4, 0x4 ;  /* 0x0000000425257c11 */ /* 0x000fe2000f8e20ff */
[----:B------:R-:W1:Y:S01]  /*1630*/  LDC.64 R18, c[0x0][0x248] ;  /* 0x00009200ff127b82 */ /* 0x000e620000000a00 */
[----:B------:R-:W-:Y:S04]  /*1640*/  STS [R26+0x340], R11 ;  /* 0x0003400b1a007388 */ /* 0x000fe80000000800 */
[----:B------:R2:W-:Y:S04]  /*1650*/  STS [R29+0x80], R4 ;  /* 0x000080041d007388 */ /* 0x0005e80000000800 */
[----:B------:R-:W-:Y:S04]  /*1660*/  STS [R28+0x180], R13 ;  /* 0x0001800d1c007388 */ /* 0x000fe80000000800 */
[----:B------:R-:W-:Y:S04]  /*1670*/  STS [R25+0x280], R14 ;  /* 0x0002800e19007388 */ /* 0x000fe80000000800 */
[----:B------:R-:W-:Y:S04]  /*1680*/  STS [R26+0x380], R15 ;  /* 0x0003800f1a007388 */ /* 0x000fe80000000800 */
[----:B------:R-:W-:Y:S04]  /*1690*/  STS [R29+0xc0], R16 ;  /* 0x0000c0101d007388 */ /* 0x000fe80000000800 */
[----:B------:R3:W-:Y:S04]  /*16a0*/  STS [R28+0x1c0], R17 ;  /* 0x0001c0111c007388 */ /* 0x0007e80000000800 */
[----:B------:R-:W-:Y:S04]  /*16b0*/  STS [R25+0x2c0], R24 ;  /* 0x0002c01819007388 */ /* 0x000fe80000000800 */
[----:B------:R-:W-:Y:S01]  /*16c0*/  STS [R26+0x3c0], R27 ;  /* 0x0003c01b1a007388 */ /* 0x000fe20000000800 */
[----:B------:R-:W-:Y:S01]  /*16d0*/  LEA R39, R39, UR4, 0x4 ;  /* 0x0000000427277c11 */ /* 0x000fe2000f8e20ff */
[----:B0-----:R-:W-:Y:S01]  /*16e0*/  IMAD R8, R34, 0x4, R37 ;  /* 0x0000000422087824 */ /* 0x001fe200078e0225 */
[----:B------:R-:W-:Y:S01]  /*16f0*/  BAR.SYNC.DEFER_BLOCKING 0x0 ;  /* 0x0000000000007b1d */ /* 0x000fe20000010000 */
[----:B------:R-:W-:-:S02]  /*1700*/  LEA R12, R33, UR4, 0x4 ;  /* 0x00000004210c7c11 */ /* 0x000fc4000f8e20ff */
[----:B--2---:R-:W-:-:S04]  /*1710*/  LEA R4, R34, R39, 0x2 ;  /* 0x0000002722047211 */ /* 0x004fc800078e10ff */
[----:B------:R-:W0:Y:S04]  /*1720*/  LDS.128 R12, [R12] ;  /* 0x000000000c0c7984 */ /* 0x000e280000000c00 */
[----:B------:R-:W2:Y:S04]  /*1730*/  LDS.128 R8, [R8+0x1000] ;  /* 0x0010000008087984 */ /* 0x000ea80000000c00 */
[----:B------:R-:W4:Y:S01]  /*1740*/  LDS.128 R4, [R4+0x2000] ;  /* 0x0020000004047984 */ /* 0x000f220000000c00 */
[----:B-1----:R-:W-:-:S04]  /*1750*/  IMAD.WIDE R38, R38, 0x4, R18 ;  /* 0x0000000426267825 */ /* 0x002fc800078e0212 */
[----:B---3--:R-:W-:Y:S01]  /*1760*/  IMAD.WIDE R16, R2, 0x4, R18 ;  /* 0x0000000402107825 */ /* 0x008fe200078e0212 */
[----:B------:R-:W-:-:S03]  /*1770*/  LEA R41, R41, UR4, 0x4 ;  /* 0x0000000429297c11 */ /* 0x000fc6000f8e20ff */
[----:B------:R-:W-:-:S04]  /*1780*/  IMAD.WIDE R2, R3, 0x4, R18 ;  /* 0x0000000403027825 */ /* 0x000fc800078e0212 */
[----:B------:R-:W-:Y:S01]  /*1790*/  IMAD R41, R34, 0x4, R41 ;  /* 0x0000000422297824 */ /* 0x000fe200078e0229 */
[----:B0-----:R0:W-:Y:S04]  /*17a0*/  @!P3 STG.E.128 desc[UR6][R38.64], R12 ;  /* 0x0000000c2600b986 */ /* 0x0011e8000c101d06 */
[----:B--2---:R0:W-:Y:S04]  /*17b0*/  @!P2 STG.E.128 desc[UR6][R16.64], R8 ;  /* 0x000000081000a986 */ /* 0x0041e8000c101d06 */
[----:B----4-:R0:W-:Y:S02]  /*17c0*/  @!P1 STG.E.128 desc[UR6][R2.64], R4 ;  /* 0x0000000402009986 */ /* 0x0101e4000c101d06 */
[----:B0-----:R-:W-:Y:S05]  /*17d0*/  @P0 EXIT ;  /* 0x000000000000094d */ /* 0x001fea0003800000 */
[----:B------:R-:W1:Y:S01]  /*17e0*/  LDS.128 R40, [R41+0x3000] ;  /* 0x0030000029287984 */ /* 0x000e620000000c00 */
[----:B0-----:R-:W-:-:S05]  /*17f0*/  IMAD.WIDE R2, R0, 0x4, R18 ;  /* 0x0000000400027825 */ /* 0x001fca00078e0212 */
[----:B-1----:R-:W-:Y:S01]  /*1800*/  STG.E.128 desc[UR6][R2.64], R40 ;  /* 0x0000002802007986 */ /* 0x002fe2000c101d06 */
[----:B------:R-:W-:Y:S05]  /*1810*/  EXIT ;  /* 0x000000000000794d */ /* 0x000fea0003800000 */
.L_x_0:
[----:B------:R-:W-:-:S00]  /*1820*/  BRA `(.L_x_0) ;  /* 0xfffffffc00fc7947 */ /* 0x000fc0000383ffff */
[----:B------:R-:W-:-:S00]  /*1830*/  NOP ;  /* 0x0000000000007918 */ /* 0x000fc00000000000 */
        /* <DEDUP_REMOVED lines=12> */
.L_x_1:


//--------------------- .nv.global.init           --------------------------
	.section	.nv.global.init,"aw",@progbits
.nv.global.init:
	.type		_$_str,@object
	.size		_$_str,(_$_str_$_2 - _$_str)
_$_str:
        /*0000*/ 	.byte	0x5f, 0x5f, 0x43, 0x55, 0x44, 0x41, 0x5f, 0x46, 0x54, 0x5a, 0x00
	.type		_$_str_$_2,@object
	.size		_$_str_$_2,(.L_1 - _$_str_$_2)
_$_str_$_2:
        /*000b*/ 	.byte	0x5f, 0x5f, 0x43, 0x55, 0x44, 0x41, 0x5f, 0x50, 0x52, 0x45, 0x43, 0x5f, 0x53, 0x51, 0x52, 0x54
        /*001b*/ 	.byte	0x00
.L_1:


//--------------------- .nv.shared.triton_poi_fused__native_batch_norm_legit_no_training_add_relu_26 --------------------------
	.section	.nv.shared.triton_poi_fused__native_batch_norm_legit_no_training_add_relu_26,"aw",@nobits
	.sectionflags	@""
	.align	16
	.zero		1024


//--------------------- .nv.constant0.triton_poi_fused__native_batch_norm_legit_no_training_add_relu_26 --------------------------
	.section	.nv.constant0.triton_poi_fused__native_batch_norm_legit_no_training_add_relu_26,"a",@progbits
	.sectionflags	@""
	.align	4
.nv.constant0.triton_poi_fused__native_batch_norm_legit_no_training_add_relu_26:
	.zero		600
